	.headerflags	@"EF_CUDA_TEXMODE_UNIFIED EF_CUDA_64BIT_ADDRESS EF_CUDA_ACCELERATORS EF_CUDA_SM90 EF_CUDA_VIRTUAL_SM(EF_CUDA_SM90)"
	.elftype	@"ET_EXEC"


//--------------------- .nv.info                  --------------------------
	.section	.nv.info,"",@"SHT_CUDA_INFO"
	.align	4


	//----- nvinfo : EIATTR_REGCOUNT
	.align		4
        /*0000*/ 	.byte	0x04, 0x2f
        /*0002*/ 	.short	(.L_1 - .L_0)
	.align		4
.L_0:
        /*0004*/ 	.word	index@(triton_poi_fused_add_convolution_native_batch_norm_backward_51)
        /*0008*/ 	.word	0x00000012


	//----- nvinfo : EIATTR_MIN_STACK_SIZE
	.align		4
.L_1:
        /*000c*/ 	.byte	0x04, 0x12
        /*000e*/ 	.short	(.L_3 - .L_2)
	.align		4
.L_2:
        /*0010*/ 	.word	index@(triton_poi_fused_add_convolution_native_batch_norm_backward_51)
        /*0014*/ 	.word	0x00000000


	//----- nvinfo : EIATTR_FRAME_SIZE
	.align		4
.L_3:
        /*0018*/ 	.byte	0x04, 0x11
        /*001a*/ 	.short	(.L_5 - .L_4)
	.align		4
.L_4:
        /*001c*/ 	.word	index@(triton_poi_fused_add_convolution_native_batch_norm_backward_51)
        /*0020*/ 	.word	0x00000000


	//----- nvinfo : EIATTR_MIN_STACK_SIZE
	.align		4
.L_5:
        /*0024*/ 	.byte	0x04, 0x12
        /*0026*/ 	.short	(.L_7 - .L_6)
	.align		4
.L_6:
        /*0028*/ 	.word	index@(triton_poi_fused_add_convolution_native_batch_norm_backward_51)
        /*002c*/ 	.word	0x00000000
.L_7:


//--------------------- .nv.info.triton_poi_fused_add_convolution_native_batch_norm_backward_51 --------------------------
	.section	.nv.info.triton_poi_fused_add_convolution_native_batch_norm_backward_51,"",@"SHT_CUDA_INFO"
	.sectionflags	@""
	.align	4


	//----- nvinfo : EIATTR_CUDA_API_VERSION
	.align		4
        /*0000*/ 	.byte	0x04, 0x37
        /*0002*/ 	.short	(.L_9 - .L_8)
.L_8:
        /*0004*/ 	.word	0x0000007c


	//----- nvinfo : EIATTR_KPARAM_INFO
	.align		4
.L_9:
        /*0008*/ 	.byte	0x04, 0x17
        /*000a*/ 	.short	(.L_11 - .L_10)
.L_10:
        /*000c*/ 	.word	0x00000000
        /*0010*/ 	.short	0x0006
        /*0012*/ 	.short	0x0030
        /*0014*/ 	.byte	0x00, 0xf0, 0x11, 0x00


	//----- nvinfo : EIATTR_KPARAM_INFO
	.align		4
.L_11:
        /*0018*/ 	.byte	0x04, 0x17
        /*001a*/ 	.short	(.L_13 - .L_12)
.L_12:
        /*001c*/ 	.word	0x00000000
        /*0020*/ 	.short	0x0005
        /*0022*/ 	.short	0x0028
        /*0024*/ 	.byte	0x00, 0xf4, 0x21, 0x00


	//----- nvinfo : EIATTR_KPARAM_INFO
	.align		4
.L_13:
        /*0028*/ 	.byte	0x04, 0x17
        /*002a*/ 	.short	(.L_15 - .L_14)
.L_14:
        /*002c*/ 	.word	0x00000000
        /*0030*/ 	.short	0x0004
        /*0032*/ 	.short	0x0020
        /*0034*/ 	.byte	0x00, 0xf4, 0x21, 0x00


	//----- nvinfo : EIATTR_KPARAM_INFO
	.align		4
.L_15:
        /*0038*/ 	.byte	0x04, 0x17
        /*003a*/ 	.short	(.L_17 - .L_16)
.L_16:
        /*003c*/ 	.word	0x00000000
        /*0040*/ 	.short	0x0003
        /*0042*/ 	.short	0x0018
        /*0044*/ 	.byte	0x00, 0xf4, 0x21, 0x00


	//----- nvinfo : EIATTR_KPARAM_INFO
	.align		4
.L_17:
        /*0048*/ 	.byte	0x04, 0x17
        /*004a*/ 	.short	(.L_19 - .L_18)
.L_18:
        /*004c*/ 	.word	0x00000000
        /*0050*/ 	.short	0x0002
        /*0052*/ 	.short	0x0010
        /*0054*/ 	.byte	0x00, 0xf4, 0x21, 0x00


	//----- nvinfo : EIATTR_KPARAM_INFO
	.align		4
.L_19:
        /*0058*/ 	.byte	0x04, 0x17
        /*005a*/ 	.short	(.L_21 - .L_20)
.L_20:
        /*005c*/ 	.word	0x00000000
        /*0060*/ 	.short	0x0001
        /*0062*/ 	.short	0x0008
        /*0064*/ 	.byte	0x00, 0xf4, 0x21, 0x00


	//----- nvinfo : EIATTR_KPARAM_INFO
	.align		4
.L_21:
        /*0068*/ 	.byte	0x04, 0x17
        /*006a*/ 	.short	(.L_23 - .L_22)
.L_22:
        /*006c*/ 	.word	0x00000000
        /*0070*/ 	.short	0x0000
        /*0072*/ 	.short	0x0000
        /*0074*/ 	.byte	0x00, 0xf4, 0x21, 0x00


	//----- nvinfo : EIATTR_SPARSE_MMA_MASK
	.align		4
.L_23:
        /*0078*/ 	.byte	0x03, 0x50
        /*007a*/ 	.short	0x0000


	//----- nvinfo : EIATTR_MAXREG_COUNT
	.align		4
        /*007c*/ 	.byte	0x03, 0x1b
        /*007e*/ 	.short	0x00ff


	//----- nvinfo : EIATTR_EXIT_INSTR_OFFSETS
	.align		4
        /*0080*/ 	.byte	0x04, 0x1c
        /*0082*/ 	.short	(.L_25 - .L_24)


	//   ....[0]....
.L_24:
        /*0084*/ 	.word	0x00000240


	//----- nvinfo : EIATTR_REQNTID
	.align		4
.L_25:
        /*0088*/ 	.byte	0x04, 0x10
        /*008a*/ 	.short	(.L_27 - .L_26)
.L_26:
        /*008c*/ 	.word	0x00000080
        /*0090*/ 	.word	0x00000001
        /*0094*/ 	.word	0x00000001


	//----- nvinfo : EIATTR_CBANK_PARAM_SIZE
	.align		4
.L_27:
        /*0098*/ 	.byte	0x03, 0x19
        /*009a*/ 	.short	0x0034


	//----- nvinfo : EIATTR_PARAM_CBANK
	.align		4
        /*009c*/ 	.byte	0x04, 0x0a
        /*009e*/ 	.short	(.L_29 - .L_28)
	.align		4
.L_28:
        /*00a0*/ 	.word	index@(.nv.constant0.triton_poi_fused_add_convolution_native_batch_norm_backward_51)
        /*00a4*/ 	.short	0x0210
        /*00a6*/ 	.short	0x0034


	//----- nvinfo : EIATTR_SW_WAR
	.align		4
.L_29:
        /*00a8*/ 	.byte	0x04, 0x36
        /*00aa*/ 	.short	(.L_31 - .L_30)
.L_30:
        /*00ac*/ 	.word	0x00000008
.L_31:


//--------------------- .nv.callgraph             --------------------------
	.section	.nv.callgraph,"",@"SHT_CUDA_CALLGRAPH"
	.align	4
	.sectionentsize	8
	.align		4
        /*0000*/ 	.word	0x00000000
	.align		4
        /*0004*/ 	.word	0xffffffff
	.align		4
        /*0008*/ 	.word	0x00000000
	.align		4
        /*000c*/ 	.word	0xfffffffe
	.align		4
        /*0010*/ 	.word	0x00000000
	.align		4
        /*0014*/ 	.word	0xfffffffd
	.align		4
        /*0018*/ 	.word	0x00000000
	.align		4
        /*001c*/ 	.word	0xfffffffc


//--------------------- .text.triton_poi_fused_add_convolution_native_batch_norm_backward_51 --------------------------
	.section	.text.triton_poi_fused_add_convolution_native_batch_norm_backward_51,"ax",@progbits
	.align	128
        .global         triton_poi_fused_add_convolution_native_batch_norm_backward_51
        .type           triton_poi_fused_add_convolution_native_batch_norm_backward_51,@function
        .size           triton_poi_fused_add_convolution_native_batch_norm_backward_51,(.L_x_1 - triton_poi_fused_add_convolution_native_batch_norm_backward_51)
        .other          triton_poi_fused_add_convolution_native_batch_norm_backward_51,@"STO_CUDA_ENTRY STV_DEFAULT"
triton_poi_fused_add_convolution_native_batch_norm_backward_51:
.text.triton_poi_fused_add_convolution_native_batch_norm_backward_51:
[----:B------:R-:W-:Y:S01]  /*0000*/  LDC R1, c[0x0][0x28] ;  /* 0x00000a00ff017b82 */ /* 0x000fe20000000800 */
[----:B------:R-:W1:Y:S07]  /*0010*/  S2R R0, SR_TID.X ;  /* 0x0000000000007919 */ /* 0x000e6e0000002100 */
[----:B------:R-:W2:Y:S01]  /*0020*/  LDC.64 R8, c[0x0][0x218] ;  /* 0x00008600ff087b82 */ /* 0x000ea20000000a00 */
[----:B------:R-:W-:Y:S01]  /*0030*/  ULDC.64 UR4, c[0x0][0x208] ;  /* 0x0000820000047ab9 */ /* 0x000fe20000000a00 */
[----:B------:R-:W3:Y:S06]  /*0040*/  S2R R3, SR_CTAID.X ;  /* 0x0000000000037919 */ /* 0x000eec0000002500 */
[----:B------:R-:W4:Y:S08]  /*0050*/  LDC.64 R6, c[0x0][0x210] ;  /* 0x00008400ff067b82 */ /* 0x000f300000000a00 */
[----:B------:R-:W5:Y:S08]  /*0060*/  LDC.64 R10, c[0x0][0x220] ;  /* 0x00008800ff0a7b82 */ /* 0x000f700000000a00 */
[----:B------:R-:W2:Y:S01]  /*0070*/  LDC.64 R4, c[0x0][0x228] ;  /* 0x00008a00ff047b82 */ /* 0x000ea20000000a00 */
[----:B-1----:R-:W-:-:S02]  /*0080*/  LOP3.LUT R0, R0, 0x7f, RZ, 0xc0, !PT ;  /* 0x0000007f00007812 */ /* 0x002fc400078ec0ff */
[----:B---3--:R-:W-:Y:S02]  /*0090*/  SHF.R.S32.HI R2, RZ, 0x18, R3 ;  /* 0x00000018ff027819 */ /* 0x008fe40000011403 */
[----:B------:R-:W-:Y:S02]  /*00a0*/  LEA R0, R3, R0, 0x7 ;  /* 0x0000000003007211 */ /* 0x000fe400078e38ff */
[----:B------:R-:W-:-:S03]  /*00b0*/  SGXT R3, R2, 0x1 ;  /* 0x000000010203781a */ /* 0x000fc60000000200 */
[----:B----4-:R-:W-:Y:S01]  /*00c0*/  IMAD.WIDE R6, R0, 0x4, R6 ;  /* 0x0000000400067825 */ /* 0x010fe200078e0206 */
[----:B------:R-:W-:-:S03]  /*00d0*/  LEA.HI R3, R3, R0, RZ, 0xa ;  /* 0x0000000003037211 */ /* 0x000fc600078f50ff */
[----:B-----5:R-:W-:Y:S01]  /*00e0*/  IMAD.WIDE R10, R0, 0x4, R10 ;  /* 0x00000004000a7825 */ /* 0x020fe200078e020a */
[----:B------:R-:W-:Y:S01]  /*00f0*/  SHF.R.S32.HI R12, RZ, 0xa, R3 ;  /* 0x0000000aff0c7819 */ /* 0x000fe20000011403 */
[----:B------:R-:W3:Y:S01]  /*0100*/  LDG.E R14, desc[UR4][R6.64] ;  /* 0x00000004060e7981 */ /* 0x000ee2000c1e1900 */
[----:B------:R-:W1:Y:S02]  /*0110*/  LDC.64 R2, c[0x0][0x230] ;  /* 0x00008c00ff027b82 */ /* 0x000e640000000a00 */
[----:B------:R-:W-:Y:S01]  /*0120*/  LEA.HI R13, R12, R12, RZ, 0x2 ;  /* 0x0000000c0c0d7211 */ /* 0x000fe200078f10ff */
[----:B------:R-:W4:Y:S03]  /*0130*/  LDG.E R10, desc[UR4][R10.64] ;  /* 0x000000040a0a7981 */ /* 0x000f26000c1e1900 */
[----:B------:R-:W-:-:S04]  /*0140*/  LOP3.LUT R13, R13, 0xfffffffc, RZ, 0xc0, !PT ;  /* 0xfffffffc0d0d7812 */ /* 0x000fc800078ec0ff */
[----:B------:R-:W-:-:S05]  /*0150*/  IADD3 R13, R12, -R13, RZ ;  /* 0x8000000d0c0d7210 */ /* 0x000fca0007ffe0ff */
[----:B--2---:R-:W-:-:S04]  /*0160*/  IMAD.WIDE R8, R13, 0x4, R8 ;  /* 0x000000040d087825 */ /* 0x004fc800078e0208 */
[C---:B0-----:R-:W-:Y:S02]  /*0170*/  IMAD.WIDE R4, R13.reuse, 0x4, R4 ;  /* 0x000000040d047825 */ /* 0x041fe400078e0204 */
[----:B------:R-:W3:Y:S02]  /*0180*/  LDG.E.EL R9, desc[UR4][R8.64] ;  /* 0x0000000408097981 */ /* 0x000ee4000c2e1900 */
[----:B-1----:R-:W-:Y:S02]  /*0190*/  IMAD.WIDE R2, R13, 0x4, R2 ;  /* 0x000000040d027825 */ /* 0x002fe400078e0202 */
[----:B------:R-:W2:Y:S01]  /*01a0*/  LDG.E.EL R4, desc[UR4][R4.64] ;  /* 0x0000000404047981 */ /* 0x000ea2000c2e1900 */
[----:B------:R-:W0:Y:S03]  /*01b0*/  LDC.64 R12, c[0x0][0x238] ;  /* 0x00008e00ff0c7b82 */ /* 0x000e260000000a00 */
[----:B------:R-:W5:Y:S01]  /*01c0*/  LDG.E.EL R3, desc[UR4][R2.64] ;  /* 0x0000000402037981 */ /* 0x000f62000c2e1900 */
[----:B0-----:R-:W-:-:S04]  /*01d0*/  IMAD.WIDE R12, R0, 0x4, R12 ;  /* 0x00000004000c7825 */ /* 0x001fc800078e020c */
[----:B---3--:R-:W-:-:S04]  /*01e0*/  FADD R15, R14, R9 ;  /* 0x000000090e0f7221 */ /* 0x008fc80000000000 */
[----:B----4-:R-:W-:-:S04]  /*01f0*/  FADD R15, R10, R15 ;  /* 0x0000000f0a0f7221 */ /* 0x010fc80000000000 */
[----:B--2---:R-:W-:Y:S01]  /*0200*/  FADD R15, -R4, R15 ;  /* 0x0000000f040f7221 */ /* 0x004fe20000000100 */
[----:B-----5:R-:W-:-:S04]  /*0210*/  FADD R9, R10, -R3 ;  /* 0x800000030a097221 */ /* 0x020fc80000000000 */
[----:B------:R-:W-:Y:S04]  /*0220*/  STG.E desc[UR4][R6.64], R15 ;  /* 0x0000000f06007986 */ /* 0x000fe8000c101904 */
[----:B------:R-:W-:Y:S01]  /*0230*/  STG.E desc[UR4][R12.64], R9 ;  /* 0x000000090c007986 */ /* 0x000fe2000c101904 */
[----:B------:R-:W-:Y:S05]  /*0240*/  EXIT ;  /* 0x000000000000794d */ /* 0x000fea0003800000 */
.L_x_0:
[----:B------:R-:W-:-:S00]  /*0250*/  BRA `(.L_x_0) ;  /* 0xfffffffc00fc7947 */ /* 0x000fc0000383ffff */
[----:B------:R-:W-:-:S00]  /*0260*/  NOP ;  /* 0x0000000000007918 */ /* 0x000fc00000000000 */
        /* <DEDUP_REMOVED lines=9> */
.L_x_1:


//--------------------- .nv.constant0.triton_poi_fused_add_convolution_native_batch_norm_backward_51 --------------------------
	.section	.nv.constant0.triton_poi_fused_add_convolution_native_batch_norm_backward_51,"a",@progbits
	.sectionflags	@""
	.align	4
.nv.constant0.triton_poi_fused_add_convolution_native_batch_norm_backward_51:
	.zero		580
